//
// Generated by NVIDIA NVVM Compiler
//
// Compiler Build ID: CL-36424714
// Cuda compilation tools, release 13.0, V13.0.88
// Based on NVVM 20.0.0
//

.version 9.0
.target sm_100
.address_size 64

	// .globl	_Z10TwoDKernelPfmii

.visible .entry _Z10TwoDKernelPfmii(
	.param .u64 .ptr .align 1 _Z10TwoDKernelPfmii_param_0,
	.param .u64 _Z10TwoDKernelPfmii_param_1,
	.param .u32 _Z10TwoDKernelPfmii_param_2,
	.param .u32 _Z10TwoDKernelPfmii_param_3
)
{
	.reg .pred 	%p<4>;
	.reg .b32 	%r<13>;
	.reg .b32 	%f<3>;
	.reg .b64 	%rd<8>;

	ld.param.u64 	%rd1, [_Z10TwoDKernelPfmii_param_0];
	ld.param.u64 	%rd2, [_Z10TwoDKernelPfmii_param_1];
	ld.param.u32 	%r3, [_Z10TwoDKernelPfmii_param_2];
	ld.param.u32 	%r4, [_Z10TwoDKernelPfmii_param_3];
	mov.u32 	%r6, %tid.x;
	mov.u32 	%r7, %ctaid.x;
	mov.u32 	%r8, %ntid.x;
	mad.lo.s32 	%r1, %r7, %r8, %r6;
	mov.u32 	%r9, %tid.y;
	mov.u32 	%r10, %ctaid.y;
	mov.u32 	%r11, %ntid.y;
	mad.lo.s32 	%r12, %r10, %r11, %r9;
	setp.ge.s32 	%p1, %r1, %r3;
	setp.ge.s32 	%p2, %r12, %r4;
	or.pred  	%p3, %p1, %p2;
	@%p3 bra 	$L__BB0_2;
	cvta.to.global.u64 	%rd3, %rd1;
	cvt.u64.u32 	%rd4, %r12;
	mad.lo.s64 	%rd5, %rd2, %rd4, %rd3;
	mul.wide.s32 	%rd6, %r1, 4;
	add.s64 	%rd7, %rd5, %rd6;
	ld.global.f32 	%f1, [%rd7];
	add.f32 	%f2, %f1, %f1;
	st.global.f32 	[%rd7], %f2;
$L__BB0_2:
	ret;

}


// ===== COMPILED SASS (sm_100) =====

	.target	sm_100

	.elftype	@"ET_EXEC"


//--------------------- .note.nv.tkinfo           --------------------------
	.section	.note.nv.tkinfo,"",@"SHT_NOTE"
	.sectionflags	@"SHF_NOTE_NV_TKINFO"
	.tkinfo
        /*0018*/ 	.word	0x00000002
        /*0030*/ 	.string	""
        /*0030*/ 	.string	"ptxas"
        /*0030*/ 	.string	"Cuda compilation tools, release 13.0, V13.0.88"
        /*0030*/ 	.string	"Build cuda_13.0.r13.0/compiler.36424714_0"
        /*0030*/ 	.string	"-arch sm_100 -m 64 "



//--------------------- .note.nv.cuinfo           --------------------------
	.section	.note.nv.cuinfo,"",@"SHT_NOTE"
	.sectionflags	@"SHF_NOTE_NV_CUINFO"
        /*0018*/ 	.short	0x0002
        /*001a*/ 	.short	0x0064
        /*001c*/ 	.short	0x0082
	.zero		2


//--------------------- .nv.info                  --------------------------
	.section	.nv.info,"",@"SHT_CUDA_INFO"
	.align	4


	//----- nvinfo : EIATTR_REGCOUNT
	.align		4
        /*0000*/ 	.byte	0x04, 0x2f
        /*0002*/ 	.short	(.L_1 - .L_0)
	.align		4
.L_0:
        /*0004*/ 	.word	index@(_Z10TwoDKernelPfmii)
        /*0008*/ 	.word	0x0000000a


	//----- nvinfo : EIATTR_FRAME_SIZE
	.align		4
.L_1:
        /*000c*/ 	.byte	0x04, 0x11
        /*000e*/ 	.short	(.L_3 - .L_2)
	.align		4
.L_2:
        /*0010*/ 	.word	index@(_Z10TwoDKernelPfmii)
        /*0014*/ 	.word	0x00000000


	//----- nvinfo : EIATTR_MIN_STACK_SIZE
	.align		4
.L_3:
        /*0018*/ 	.byte	0x04, 0x12
        /*001a*/ 	.short	(.L_5 - .L_4)
	.align		4
.L_4:
        /*001c*/ 	.word	index@(_Z10TwoDKernelPfmii)
        /*0020*/ 	.word	0x00000000
.L_5:


//--------------------- .nv.compat                --------------------------
	.section	.nv.compat,"",@"SHT_CUDA_COMPAT_INFO"
	.align	4
        /*0000*/ 	.byte	0x02, 0x09, 0x00, 0x00, 0x02, 0x02, 0x01, 0x00, 0x02, 0x05, 0x05, 0x00, 0x03, 0x07, 0x01, 0x01
        /*0010*/ 	.byte	0x02, 0x03, 0x00, 0x00, 0x02, 0x06, 0x01, 0x00, 0x04, 0x0b, 0x08, 0x00, 0x09, 0x00, 0x00, 0x00
        /*0020*/ 	.byte	0x00, 0x00, 0x00, 0x00


//--------------------- .nv.info._Z10TwoDKernelPfmii --------------------------
	.section	.nv.info._Z10TwoDKernelPfmii,"",@"SHT_CUDA_INFO"
	.sectionflags	@""
	.align	4


	//----- nvinfo : EIATTR_CUDA_API_VERSION
	.align		4
        /*0000*/ 	.byte	0x04, 0x37
        /*0002*/ 	.short	(.L_7 - .L_6)
.L_6:
        /*0004*/ 	.word	0x00000082


	//----- nvinfo : EIATTR_KPARAM_INFO
	.align		4
.L_7:
        /*0008*/ 	.byte	0x04, 0x17
        /*000a*/ 	.short	(.L_9 - .L_8)
.L_8:
        /*000c*/ 	.word	0x00000000
        /*0010*/ 	.short	0x0003
        /*0012*/ 	.short	0x0014
        /*0014*/ 	.byte	0x00, 0xf0, 0x11, 0x00


	//----- nvinfo : EIATTR_KPARAM_INFO
	.align		4
.L_9:
        /*0018*/ 	.byte	0x04, 0x17
        /*001a*/ 	.short	(.L_11 - .L_10)
.L_10:
        /*001c*/ 	.word	0x00000000
        /*0020*/ 	.short	0x0002
        /*0022*/ 	.short	0x0010
        /*0024*/ 	.byte	0x00, 0xf0, 0x11, 0x00


	//----- nvinfo : EIATTR_KPARAM_INFO
	.align		4
.L_11:
        /*0028*/ 	.byte	0x04, 0x17
        /*002a*/ 	.short	(.L_13 - .L_12)
.L_12:
        /*002c*/ 	.word	0x00000000
        /*0030*/ 	.short	0x0001
        /*0032*/ 	.short	0x0008
        /*0034*/ 	.byte	0x00, 0xf0, 0x21, 0x00


	//----- nvinfo : EIATTR_KPARAM_INFO
	.align		4
.L_13:
        /*0038*/ 	.byte	0x04, 0x17
        /*003a*/ 	.short	(.L_15 - .L_14)
.L_14:
        /*003c*/ 	.word	0x00000000
        /*0040*/ 	.short	0x0000
        /*0042*/ 	.short	0x0000
        /*0044*/ 	.byte	0x00, 0xf5, 0x21, 0x00


	//----- nvinfo : EIATTR_SPARSE_MMA_MASK
	.align		4
.L_15:
        /*0048*/ 	.byte	0x03, 0x50
        /*004a*/ 	.short	0x0000


	//----- nvinfo : EIATTR_MAXREG_COUNT
	.align		4
        /*004c*/ 	.byte	0x03, 0x1b
        /*004e*/ 	.short	0x00ff


	//----- nvinfo : EIATTR_MERCURY_ISA_VERSION
	.align		4
        /*0050*/ 	.byte	0x03, 0x5f
        /*0052*/ 	.short	0x0101


	//----- nvinfo : EIATTR_VRC_CTA_INIT_COUNT
	.align		4
        /*0054*/ 	.byte	0x02, 0x4a
	.zero		1
	.zero		1


	//----- nvinfo : EIATTR_EXIT_INSTR_OFFSETS
	.align		4
        /*0058*/ 	.byte	0x04, 0x1c
        /*005a*/ 	.short	(.L_17 - .L_16)


	//   ....[0]....
.L_16:
        /*005c*/ 	.word	0x000000c0


	//   ....[1]....
        /*0060*/ 	.word	0x00000160


	//----- nvinfo : EIATTR_CBANK_PARAM_SIZE
	.align		4
.L_17:
        /*0064*/ 	.byte	0x03, 0x19
        /*0066*/ 	.short	0x0018


	//----- nvinfo : EIATTR_PARAM_CBANK
	.align		4
        /*0068*/ 	.byte	0x04, 0x0a
        /*006a*/ 	.short	(.L_19 - .L_18)
	.align		4
.L_18:
        /*006c*/ 	.word	index@(.nv.constant0._Z10TwoDKernelPfmii)
        /*0070*/ 	.short	0x0380
        /*0072*/ 	.short	0x0018


	//----- nvinfo : EIATTR_SW_WAR
	.align		4
.L_19:
        /*0074*/ 	.byte	0x04, 0x36
        /*0076*/ 	.short	(.L_21 - .L_20)
.L_20:
        /*0078*/ 	.word	0x00000008
.L_21:


//--------------------- .nv.callgraph             --------------------------
	.section	.nv.callgraph,"",@"SHT_CUDA_CALLGRAPH"
	.align	4
	.sectionentsize	8
	.align		4
        /*0000*/ 	.word	0x00000000
	.align		4
        /*0004*/ 	.word	0xffffffff
	.align		4
        /*0008*/ 	.word	0x00000000
	.align		4
        /*000c*/ 	.word	0xfffffffe
	.align		4
        /*0010*/ 	.word	0x00000000
	.align		4
        /*0014*/ 	.word	0xfffffffd
	.align		4
        /*0018*/ 	.word	0x00000000
	.align		4
        /*001c*/ 	.word	0xfffffffc


//--------------------- .text._Z10TwoDKernelPfmii --------------------------
	.section	.text._Z10TwoDKernelPfmii,"ax",@progbits
	.align	128
        .global         _Z10TwoDKernelPfmii
        .type           _Z10TwoDKernelPfmii,@function
        .size           _Z10TwoDKernelPfmii,(.L_x_1 - _Z10TwoDKernelPfmii)
        .other          _Z10TwoDKernelPfmii,@"STO_CUDA_ENTRY STV_DEFAULT"
_Z10TwoDKernelPfmii:
.text._Z10TwoDKernelPfmii:
[----:B------:R-:W-:Y:S01]  /*0000*/  LDC R1, c[0x0][0x37c] ;  /* 0x0000df00ff017b82 */ /* 0x000fe20000000800 */
[----:B------:R-:W0:Y:S07]  /*0010*/  S2R R7, SR_TID.Y ;  /* 0x0000000000077919 */ /* 0x000e2e0000002200 */
[----:B------:R-:W1:Y:S01]  /*0020*/  LDC R0, c[0x0][0x360] ;  /* 0x0000d800ff007b82 */ /* 0x000e620000000800 */
[----:B------:R-:W2:Y:S01]  /*0030*/  LDCU.64 UR6, c[0x0][0x390] ;  /* 0x00007200ff0677ac */ /* 0x000ea20008000a00 */
[----:B------:R-:W1:Y:S06]  /*0040*/  S2R R5, SR_TID.X ;  /* 0x0000000000057919 */ /* 0x000e6c0000002100 */
[----:B------:R-:W0:Y:S08]  /*0050*/  S2UR UR5, SR_CTAID.Y ;  /* 0x00000000000579c3 */ /* 0x000e300000002600 */
[----:B------:R-:W0:Y:S08]  /*0060*/  LDC R2, c[0x0][0x364] ;  /* 0x0000d900ff027b82 */ /* 0x000e300000000800 */
[----:B------:R-:W1:Y:S01]  /*0070*/  S2UR UR4, SR_CTAID.X ;  /* 0x00000000000479c3 */ /* 0x000e620000002500 */
[----:B0-----:R-:W-:-:S05]  /*0080*/  IMAD R7, R2, UR5, R7 ;  /* 0x0000000502077c24 */ /* 0x001fca000f8e0207 */
[----:B--2---:R-:W-:Y:S01]  /*0090*/  ISETP.GE.AND P0, PT, R7, UR7, PT ;  /* 0x0000000707007c0c */ /* 0x004fe2000bf06270 */
[----:B-1----:R-:W-:-:S05]  /*00a0*/  IMAD R5, R0, UR4, R5 ;  /* 0x0000000400057c24 */ /* 0x002fca000f8e0205 */
[----:B------:R-:W-:-:S13]  /*00b0*/  ISETP.GE.OR P0, PT, R5, UR6, P0 ;  /* 0x0000000605007c0c */ /* 0x000fda0008706670 */
[----:B------:R-:W-:Y:S05]  /*00c0*/  @P0 EXIT ;  /* 0x000000000000094d */ /* 0x000fea0003800000 */
[----:B------:R-:W0:Y:S01]  /*00d0*/  LDC.64 R2, c[0x0][0x380] ;  /* 0x0000e000ff027b82 */ /* 0x000e220000000a00 */
[----:B------:R-:W0:Y:S01]  /*00e0*/  LDCU.64 UR6, c[0x0][0x388] ;  /* 0x00007100ff0677ac */ /* 0x000e220008000a00 */
[----:B------:R-:W1:Y:S01]  /*00f0*/  LDCU.64 UR4, c[0x0][0x358] ;  /* 0x00006b00ff0477ac */ /* 0x000e620008000a00 */
[----:B0-----:R-:W-:-:S04]  /*0100*/  IMAD.WIDE.U32 R2, R7, UR6, R2 ;  /* 0x0000000607027c25 */ /* 0x001fc8000f8e0002 */
[----:B------:R-:W-:Y:S02]  /*0110*/  IMAD R3, R7, UR7, R3 ;  /* 0x0000000707037c24 */ /* 0x000fe4000f8e0203 */
[----:B------:R-:W-:-:S05]  /*0120*/  IMAD.WIDE R2, R5, 0x4, R2 ;  /* 0x0000000405027825 */ /* 0x000fca00078e0202 */
[----:B-1----:R-:W2:Y:S02]  /*0130*/  LDG.E R0, desc[UR4][R2.64] ;  /* 0x0000000402007981 */ /* 0x002ea4000c1e1900 */
[----:B--2---:R-:W-:-:S05]  /*0140*/  FADD R5, R0, R0 ;  /* 0x0000000000057221 */ /* 0x004fca0000000000 */
[----:B------:R-:W-:Y:S01]  /*0150*/  STG.E desc[UR4][R2.64], R5 ;  /* 0x0000000502007986 */ /* 0x000fe2000c101904 */
[----:B------:R-:W-:Y:S05]  /*0160*/  EXIT ;  /* 0x000000000000794d */ /* 0x000fea0003800000 */
.L_x_0:
[----:B------:R-:W-:-:S00]  /*0170*/  BRA `(.L_x_0) ;  /* 0xfffffffc00fc7947 */ /* 0x000fc0000383ffff */
[----:B------:R-:W-:-:S00]  /*0180*/  NOP ;  /* 0x0000000000007918 */ /* 0x000fc00000000000 */
[----:B------:R-:W-:-:S00]  /*0190*/  NOP ;  /* 0x0000000000007918 */ /* 0x000fc00000000000 */
[----:B------:R-:W-:-:S00]  /*01a0*/  NOP ;  /* 0x0000000000007918 */ /* 0x000fc00000000000 */
[----:B------:R-:W-:-:S00]  /*01b0*/  NOP ;  /* 0x0000000000007918 */ /* 0x000fc00000000000 */
[----:B------:R-:W-:-:S00]  /*01c0*/  NOP ;  /* 0x0000000000007918 */ /* 0x000fc00000000000 */
[----:B------:R-:W-:-:S00]  /*01d0*/  NOP ;  /* 0x0000000000007918 */ /* 0x000fc00000000000 */
[----:B------:R-:W-:-:S00]  /*01e0*/  NOP ;  /* 0x0000000000007918 */ /* 0x000fc00000000000 */
[----:B------:R-:W-:-:S00]  /*01f0*/  NOP ;  /* 0x0000000000007918 */ /* 0x000fc00000000000 */
.L_x_1:


//--------------------- .nv.shared.reserved.0     --------------------------
	.section	.nv.shared.reserved.0,"aw",@nobits
	.weak		__nv_reservedSMEM_offset_0_alias
	.size		__nv_reservedSMEM_offset_0_alias, 0, 64
	.other		__nv_reservedSMEM_offset_0_alias,@"STO_CUDA_RESERVED_SHARED STV_DEFAULT"
__nv_reservedSMEM_offset_0_alias:
	.zero		0
	.zero		64


//--------------------- .nv.constant0._Z10TwoDKernelPfmii --------------------------
	.section	.nv.constant0._Z10TwoDKernelPfmii,"a",@progbits
	.sectionflags	@""
	.align	4
.nv.constant0._Z10TwoDKernelPfmii:
	.zero		920


//--------------------- SYMBOLS --------------------------

	.type		.nv.reservedSmem.offset0,@object
	.size		.nv.reservedSmem.offset0,0x4
